//
// Generated by NVIDIA NVVM Compiler
//
// Compiler Build ID: CL-36424714
// Cuda compilation tools, release 13.0, V13.0.88
// Based on NVVM 20.0.0
//

.version 9.0
.target sm_100
.address_size 64

	// .globl	_Z16kernelCallDevicePiii
.extern .func  (.param .b32 func_retval0) vprintf
(
	.param .b64 vprintf_param_0,
	.param .b64 vprintf_param_1
)
;
.global .align 1 .b8 $str[39] = {75, 101, 114, 110, 101, 108, 32, 99, 97, 108, 108, 101, 100, 32, 100, 101, 118, 105, 99, 101, 65, 100, 100, 58, 32, 37, 100, 32, 43, 32, 37, 100, 32, 61, 32, 37, 100, 10};

.visible .entry _Z16kernelCallDevicePiii(
	.param .u64 .ptr .align 1 _Z16kernelCallDevicePiii_param_0,
	.param .u32 _Z16kernelCallDevicePiii_param_1,
	.param .u32 _Z16kernelCallDevicePiii_param_2
)
{
	.local .align 8 .b8 	__local_depot0[16];
	.reg .b64 	%SP;
	.reg .b64 	%SPL;
	.reg .pred 	%p<2>;
	.reg .b32 	%r<11>;
	.reg .b64 	%rd<7>;

	mov.u64 	%SPL, __local_depot0;
	cvta.local.u64 	%SP, %SPL;
	ld.param.u64 	%rd1, [_Z16kernelCallDevicePiii_param_0];
	ld.param.u32 	%r1, [_Z16kernelCallDevicePiii_param_1];
	ld.param.u32 	%r2, [_Z16kernelCallDevicePiii_param_2];
	mov.u32 	%r3, %ctaid.x;
	mov.u32 	%r4, %ntid.x;
	mul.lo.s32 	%r5, %r3, %r4;
	mov.u32 	%r6, %tid.x;
	neg.s32 	%r7, %r6;
	setp.ne.s32 	%p1, %r5, %r7;
	@%p1 bra 	$L__BB0_2;
	add.u64 	%rd2, %SP, 0;
	add.u64 	%rd3, %SPL, 0;
	cvta.to.global.u64 	%rd4, %rd1;
	add.s32 	%r8, %r2, %r1;
	st.global.u32 	[%rd4], %r8;
	st.local.v2.u32 	[%rd3], {%r1, %r2};
	st.local.u32 	[%rd3+8], %r8;
	mov.u64 	%rd5, $str;
	cvta.global.u64 	%rd6, %rd5;
	{ // callseq 0, 0
	.param .b64 param0;
	st.param.b64 	[param0], %rd6;
	.param .b64 param1;
	st.param.b64 	[param1], %rd2;
	.param .b32 retval0;
	call.uni (retval0), 
	vprintf, 
	(
	param0, 
	param1
	);
	ld.param.b32 	%r9, [retval0];
	} // callseq 0
$L__BB0_2:
	ret;

}


// ===== COMPILED SASS (sm_100) =====

	.target	sm_100

	.elftype	@"ET_EXEC"


//--------------------- .note.nv.tkinfo           --------------------------
	.section	.note.nv.tkinfo,"",@"SHT_NOTE"
	.sectionflags	@"SHF_NOTE_NV_TKINFO"
	.tkinfo
        /*0018*/ 	.word	0x00000002
        /*0030*/ 	.string	""
        /*0030*/ 	.string	"ptxas"
        /*0030*/ 	.string	"Cuda compilation tools, release 13.0, V13.0.88"
        /*0030*/ 	.string	"Build cuda_13.0.r13.0/compiler.36424714_0"
        /*0030*/ 	.string	"-arch sm_100 -m 64 "



//--------------------- .note.nv.cuinfo           --------------------------
	.section	.note.nv.cuinfo,"",@"SHT_NOTE"
	.sectionflags	@"SHF_NOTE_NV_CUINFO"
        /*0018*/ 	.short	0x0002
        /*001a*/ 	.short	0x0064
        /*001c*/ 	.short	0x0082
	.zero		2


//--------------------- .nv.info                  --------------------------
	.section	.nv.info,"",@"SHT_CUDA_INFO"
	.align	4


	//----- nvinfo : EIATTR_REGCOUNT
	.align		4
        /*0000*/ 	.byte	0x04, 0x2f
        /*0002*/ 	.short	(.L_2 - .L_1)
	.align		4
.L_1:
        /*0004*/ 	.word	index@(_Z16kernelCallDevicePiii)
        /*0008*/ 	.word	0x00000018


	//----- nvinfo : EIATTR_FRAME_SIZE
	.align		4
.L_2:
        /*000c*/ 	.byte	0x04, 0x11
        /*000e*/ 	.short	(.L_4 - .L_3)
	.align		4
.L_3:
        /*0010*/ 	.word	index@(_Z16kernelCallDevicePiii)
        /*0014*/ 	.word	0x00000010


	//----- nvinfo : EIATTR_MIN_STACK_SIZE
	.align		4
.L_4:
        /*0018*/ 	.byte	0x04, 0x12
        /*001a*/ 	.short	(.L_6 - .L_5)
	.align		4
.L_5:
        /*001c*/ 	.word	index@(_Z16kernelCallDevicePiii)
        /*0020*/ 	.word	0x00000010
.L_6:


//--------------------- .nv.compat                --------------------------
	.section	.nv.compat,"",@"SHT_CUDA_COMPAT_INFO"
	.align	4
        /*0000*/ 	.byte	0x02, 0x09, 0x00, 0x00, 0x02, 0x02, 0x01, 0x00, 0x02, 0x05, 0x05, 0x00, 0x03, 0x07, 0x01, 0x01
        /*0010*/ 	.byte	0x02, 0x03, 0x00, 0x00, 0x02, 0x06, 0x01, 0x00, 0x04, 0x0b, 0x08, 0x00, 0x09, 0x00, 0x00, 0x00
        /*0020*/ 	.byte	0x00, 0x00, 0x00, 0x00


//--------------------- .nv.info._Z16kernelCallDevicePiii --------------------------
	.section	.nv.info._Z16kernelCallDevicePiii,"",@"SHT_CUDA_INFO"
	.sectionflags	@""
	.align	4


	//----- nvinfo : EIATTR_CUDA_API_VERSION
	.align		4
        /*0000*/ 	.byte	0x04, 0x37
        /*0002*/ 	.short	(.L_8 - .L_7)
.L_7:
        /*0004*/ 	.word	0x00000082


	//----- nvinfo : EIATTR_KPARAM_INFO
	.align		4
.L_8:
        /*0008*/ 	.byte	0x04, 0x17
        /*000a*/ 	.short	(.L_10 - .L_9)
.L_9:
        /*000c*/ 	.word	0x00000000
        /*0010*/ 	.short	0x0002
        /*0012*/ 	.short	0x000c
        /*0014*/ 	.byte	0x00, 0xf0, 0x11, 0x00


	//----- nvinfo : EIATTR_KPARAM_INFO
	.align		4
.L_10:
        /*0018*/ 	.byte	0x04, 0x17
        /*001a*/ 	.short	(.L_12 - .L_11)
.L_11:
        /*001c*/ 	.word	0x00000000
        /*0020*/ 	.short	0x0001
        /*0022*/ 	.short	0x0008
        /*0024*/ 	.byte	0x00, 0xf0, 0x11, 0x00


	//----- nvinfo : EIATTR_KPARAM_INFO
	.align		4
.L_12:
        /*0028*/ 	.byte	0x04, 0x17
        /*002a*/ 	.short	(.L_14 - .L_13)
.L_13:
        /*002c*/ 	.word	0x00000000
        /*0030*/ 	.short	0x0000
        /*0032*/ 	.short	0x0000
        /*0034*/ 	.byte	0x00, 0xf5, 0x21, 0x00


	//----- nvinfo : EIATTR_SPARSE_MMA_MASK
	.align		4
.L_14:
        /*0038*/ 	.byte	0x03, 0x50
        /*003a*/ 	.short	0x0000


	//----- nvinfo : EIATTR_MAXREG_COUNT
	.align		4
        /*003c*/ 	.byte	0x03, 0x1b
        /*003e*/ 	.short	0x00ff


	//----- nvinfo : EIATTR_EXTERNS
	.align		4
        /*0040*/ 	.byte	0x04, 0x0f
        /*0042*/ 	.short	(.L_16 - .L_15)


	//   ....[0]....
	.align		4
.L_15:
        /*0044*/ 	.word	index@(vprintf)


	//----- nvinfo : EIATTR_MERCURY_ISA_VERSION
	.align		4
.L_16:
        /*0048*/ 	.byte	0x03, 0x5f
        /*004a*/ 	.short	0x0101


	//----- nvinfo : EIATTR_VRC_CTA_INIT_COUNT
	.align		4
        /*004c*/ 	.byte	0x02, 0x4a
	.zero		1
	.zero		1


	//----- nvinfo : EIATTR_SYSCALL_OFFSETS
	.align		4
        /*0050*/ 	.byte	0x04, 0x46
        /*0052*/ 	.short	(.L_18 - .L_17)


	//   ....[0]....
.L_17:
        /*0054*/ 	.word	0x000001a0


	//----- nvinfo : EIATTR_EXIT_INSTR_OFFSETS
	.align		4
.L_18:
        /*0058*/ 	.byte	0x04, 0x1c
        /*005a*/ 	.short	(.L_20 - .L_19)


	//   ....[0]....
.L_19:
        /*005c*/ 	.word	0x000000c0


	//   ....[1]....
        /*0060*/ 	.word	0x000001b0


	//----- nvinfo : EIATTR_CRS_STACK_SIZE
	.align		4
.L_20:
        /*0064*/ 	.byte	0x04, 0x1e
        /*0066*/ 	.short	(.L_22 - .L_21)
.L_21:
        /*0068*/ 	.word	0x00000000


	//----- nvinfo : EIATTR_CBANK_PARAM_SIZE
	.align		4
.L_22:
        /*006c*/ 	.byte	0x03, 0x19
        /*006e*/ 	.short	0x0010


	//----- nvinfo : EIATTR_PARAM_CBANK
	.align		4
        /*0070*/ 	.byte	0x04, 0x0a
        /*0072*/ 	.short	(.L_24 - .L_23)
	.align		4
.L_23:
        /*0074*/ 	.word	index@(.nv.constant0._Z16kernelCallDevicePiii)
        /*0078*/ 	.short	0x0380
        /*007a*/ 	.short	0x0010


	//----- nvinfo : EIATTR_SW_WAR
	.align		4
.L_24:
        /*007c*/ 	.byte	0x04, 0x36
        /*007e*/ 	.short	(.L_26 - .L_25)
.L_25:
        /*0080*/ 	.word	0x00000008
.L_26:


//--------------------- .nv.callgraph             --------------------------
	.section	.nv.callgraph,"",@"SHT_CUDA_CALLGRAPH"
	.align	4
	.sectionentsize	8
	.align		4
        /*0000*/ 	.word	0x00000000
	.align		4
        /*0004*/ 	.word	0xffffffff
	.align		4
        /*0008*/ 	.word	index@(_Z16kernelCallDevicePiii)
	.align		4
        /*000c*/ 	.word	index@(vprintf)
	.align		4
        /*0010*/ 	.word	0x00000000
	.align		4
        /*0014*/ 	.word	0xfffffffe
	.align		4
        /*0018*/ 	.word	0x00000000
	.align		4
        /*001c*/ 	.word	0xfffffffd
	.align		4
        /*0020*/ 	.word	0x00000000
	.align		4
        /*0024*/ 	.word	0xfffffffc


//--------------------- .nv.constant4             --------------------------
	.section	.nv.constant4,"a",@progbits
	.align	8
	.align		8
.nv.constant4:
        /*0000*/ 	.dword	vprintf
	.align		8
        /*0008*/ 	.dword	$str


//--------------------- .text._Z16kernelCallDevicePiii --------------------------
	.section	.text._Z16kernelCallDevicePiii,"ax",@progbits
	.align	128
        .global         _Z16kernelCallDevicePiii
        .type           _Z16kernelCallDevicePiii,@function
        .size           _Z16kernelCallDevicePiii,(.L_x_2 - _Z16kernelCallDevicePiii)
        .other          _Z16kernelCallDevicePiii,@"STO_CUDA_ENTRY STV_DEFAULT"
_Z16kernelCallDevicePiii:
.text._Z16kernelCallDevicePiii:
[----:B------:R-:W0:Y:S01]  /*0000*/  LDC R1, c[0x0][0x37c] ;  /* 0x0000df00ff017b82 */ /* 0x000e220000000800 */
[----:B------:R-:W1:Y:S07]  /*0010*/  S2R R0, SR_TID.X ;  /* 0x0000000000007919 */ /* 0x000e6e0000002100 */
[----:B------:R-:W2:Y:S01]  /*0020*/  S2UR UR4, SR_CTAID.X ;  /* 0x00000000000479c3 */ /* 0x000ea20000002500 */
[----:B------:R-:W3:Y:S01]  /*0030*/  LDCU UR7, c[0x0][0x2fc] ;  /* 0x00005f80ff0777ac */ /* 0x000ee20008000800 */
[----:B0-----:R-:W-:Y:S01]  /*0040*/  VIADD R1, R1, 0xfffffff0 ;  /* 0xfffffff001017836 */ /* 0x001fe20000000000 */
[----:B------:R-:W2:Y:S01]  /*0050*/  LDCU UR5, c[0x0][0x360] ;  /* 0x00006c00ff0577ac */ /* 0x000ea20008000800 */
[----:B------:R-:W0:Y:S01]  /*0060*/  LDCU UR6, c[0x0][0x2f8] ;  /* 0x00005f00ff0677ac */ /* 0x000e220008000800 */
[----:B--2---:R-:W-:-:S02]  /*0070*/  UIMAD UR4, UR4, UR5, URZ ;  /* 0x00000005040472a4 */ /* 0x004fc4000f8e02ff */
[----:B0-----:R-:W-:Y:S01]  /*0080*/  IADD3 R6, P1, PT, R1, UR6, RZ ;  /* 0x0000000601067c10 */ /* 0x001fe2000ff3e0ff */
[----:B-1----:R-:W-:-:S04]  /*0090*/  IMAD.MOV R0, RZ, RZ, -R0 ;  /* 0x000000ffff007224 */ /* 0x002fc800078e0a00 */
[----:B---3--:R-:W-:Y:S01]  /*00a0*/  IMAD.X R7, RZ, RZ, UR7, P1 ;  /* 0x00000007ff077e24 */ /* 0x008fe200088e06ff */
[----:B------:R-:W-:-:S13]  /*00b0*/  ISETP.NE.AND P0, PT, R0, UR4, PT ;  /* 0x0000000400007c0c */ /* 0x000fda000bf05270 */
[----:B------:R-:W-:Y:S05]  /*00c0*/  @P0 EXIT ;  /* 0x000000000000094d */ /* 0x000fea0003800000 */
[----:B------:R-:W0:Y:S01]  /*00d0*/  LDC.64 R10, c[0x0][0x388] ;  /* 0x0000e200ff0a7b82 */ /* 0x000e220000000a00 */
[----:B------:R-:W1:Y:S01]  /*00e0*/  LDCU.64 UR4, c[0x0][0x358] ;  /* 0x00006b00ff0477ac */ /* 0x000e620008000a00 */
[----:B------:R-:W-:Y:S01]  /*00f0*/  MOV R8, 0x0 ;  /* 0x0000000000087802 */ /* 0x000fe20000000f00 */
[----:B------:R-:W2:Y:S05]  /*0100*/  LDCU.64 UR6, c[0x4][0x8] ;  /* 0x01000100ff0677ac */ /* 0x000eaa0008000a00 */
[----:B------:R-:W1:Y:S08]  /*0110*/  LDC.64 R2, c[0x0][0x380] ;  /* 0x0000e000ff027b82 */ /* 0x000e700000000a00 */
[----:B------:R-:W3:Y:S01]  /*0120*/  LDC.64 R8, c[0x4][R8] ;  /* 0x0100000008087b82 */ /* 0x000ee20000000a00 */
[----:B--2---:R-:W-:Y:S01]  /*0130*/  IMAD.U32 R4, RZ, RZ, UR6 ;  /* 0x00000006ff047e24 */ /* 0x004fe2000f8e00ff */
[----:B0-----:R-:W-:Y:S01]  /*0140*/  IADD3 R0, PT, PT, R11, R10, RZ ;  /* 0x0000000a0b007210 */ /* 0x001fe20007ffe0ff */
[----:B------:R0:W-:Y:S01]  /*0150*/  STL.64 [R1], R10 ;  /* 0x0000000a01007387 */ /* 0x0001e20000100a00 */
[----:B------:R-:W-:-:S03]  /*0160*/  MOV R5, UR7 ;  /* 0x0000000700057c02 */ /* 0x000fc60008000f00 */
[----:B------:R0:W-:Y:S04]  /*0170*/  STL [R1+0x8], R0 ;  /* 0x0000080001007387 */ /* 0x0001e80000100800 */
[----:B-1----:R0:W-:Y:S02]  /*0180*/  STG.E desc[UR4][R2.64], R0 ;  /* 0x0000000002007986 */ /* 0x0021e4000c101904 */
[----:B------:R-:W-:-:S07]  /*0190*/  LEPC R20, `(.L_x_0) ;  /* 0x000000001014794e */ /* 0x000fce0000000000 */
[----:B0--3--:R-:W-:Y:S05]  /*01a0*/  CALL.ABS.NOINC R8 ;  /* 0x0000000008007343 */ /* 0x009fea0003c00000 */
.L_x_0:
[----:B------:R-:W-:Y:S05]  /*01b0*/  EXIT ;  /* 0x000000000000794d */ /* 0x000fea0003800000 */
.L_x_1:
[----:B------:R-:W-:-:S00]  /*01c0*/  BRA `(.L_x_1) ;  /* 0xfffffffc00fc7947 */ /* 0x000fc0000383ffff */
[----:B------:R-:W-:-:S00]  /*01d0*/  NOP ;  /* 0x0000000000007918 */ /* 0x000fc00000000000 */
        /* <DEDUP_REMOVED lines=10> */
.L_x_2:


//--------------------- .nv.global.init           --------------------------
	.section	.nv.global.init,"aw",@progbits
.nv.global.init:
	.type		$str,@object
	.size		$str,(.L_0 - $str)
$str:
        /*0000*/ 	.byte	0x4b, 0x65, 0x72, 0x6e, 0x65, 0x6c, 0x20, 0x63, 0x61, 0x6c, 0x6c, 0x65, 0x64, 0x20, 0x64, 0x65
        /*0010*/ 	.byte	0x76, 0x69, 0x63, 0x65, 0x41, 0x64, 0x64, 0x3a, 0x20, 0x25, 0x64, 0x20, 0x2b, 0x20, 0x25, 0x64
        /*0020*/ 	.byte	0x20, 0x3d, 0x20, 0x25, 0x64, 0x0a, 0x00
.L_0:


//--------------------- .nv.shared.reserved.0     --------------------------
	.section	.nv.shared.reserved.0,"aw",@nobits
	.weak		__nv_reservedSMEM_offset_0_alias
	.size		__nv_reservedSMEM_offset_0_alias, 0, 64
	.other		__nv_reservedSMEM_offset_0_alias,@"STO_CUDA_RESERVED_SHARED STV_DEFAULT"
__nv_reservedSMEM_offset_0_alias:
	.zero		0
	.zero		64


//--------------------- .nv.constant0._Z16kernelCallDevicePiii --------------------------
	.section	.nv.constant0._Z16kernelCallDevicePiii,"a",@progbits
	.sectionflags	@""
	.align	4
.nv.constant0._Z16kernelCallDevicePiii:
	.zero		912


//--------------------- SYMBOLS --------------------------

	.type		.nv.reservedSmem.offset0,@object
	.size		.nv.reservedSmem.offset0,0x4
	.type		vprintf,@function
